//
// Generated by NVIDIA NVVM Compiler
//
// Compiler Build ID: CL-36424714
// Cuda compilation tools, release 13.0, V13.0.88
// Based on NVVM 20.0.0
//

.version 9.0
.target sm_100
.address_size 64

	// .globl	_Z6squarePi

.visible .entry _Z6squarePi(
	.param .u64 .ptr .align 1 _Z6squarePi_param_0
)
{
	.reg .b32 	%r<4>;
	.reg .b64 	%rd<5>;

	ld.param.u64 	%rd1, [_Z6squarePi_param_0];
	cvta.to.global.u64 	%rd2, %rd1;
	mov.u32 	%r1, %tid.x;
	mul.wide.u32 	%rd3, %r1, 4;
	add.s64 	%rd4, %rd2, %rd3;
	ld.global.u32 	%r2, [%rd4];
	mul.lo.s32 	%r3, %r2, %r2;
	st.global.u32 	[%rd4], %r3;
	ret;

}


// ===== COMPILED SASS (sm_100) =====

	.target	sm_100

	.elftype	@"ET_EXEC"


//--------------------- .note.nv.tkinfo           --------------------------
	.section	.note.nv.tkinfo,"",@"SHT_NOTE"
	.sectionflags	@"SHF_NOTE_NV_TKINFO"
	.tkinfo
        /*0018*/ 	.word	0x00000002
        /*0030*/ 	.string	""
        /*0030*/ 	.string	"ptxas"
        /*0030*/ 	.string	"Cuda compilation tools, release 13.0, V13.0.88"
        /*0030*/ 	.string	"Build cuda_13.0.r13.0/compiler.36424714_0"
        /*0030*/ 	.string	"-arch sm_100 -m 64 "



//--------------------- .note.nv.cuinfo           --------------------------
	.section	.note.nv.cuinfo,"",@"SHT_NOTE"
	.sectionflags	@"SHF_NOTE_NV_CUINFO"
        /*0018*/ 	.short	0x0002
        /*001a*/ 	.short	0x0064
        /*001c*/ 	.short	0x0082
	.zero		2


//--------------------- .nv.info                  --------------------------
	.section	.nv.info,"",@"SHT_CUDA_INFO"
	.align	4


	//----- nvinfo : EIATTR_REGCOUNT
	.align		4
        /*0000*/ 	.byte	0x04, 0x2f
        /*0002*/ 	.short	(.L_1 - .L_0)
	.align		4
.L_0:
        /*0004*/ 	.word	index@(_Z6squarePi)
        /*0008*/ 	.word	0x00000008


	//----- nvinfo : EIATTR_FRAME_SIZE
	.align		4
.L_1:
        /*000c*/ 	.byte	0x04, 0x11
        /*000e*/ 	.short	(.L_3 - .L_2)
	.align		4
.L_2:
        /*0010*/ 	.word	index@(_Z6squarePi)
        /*0014*/ 	.word	0x00000000


	//----- nvinfo : EIATTR_MIN_STACK_SIZE
	.align		4
.L_3:
        /*0018*/ 	.byte	0x04, 0x12
        /*001a*/ 	.short	(.L_5 - .L_4)
	.align		4
.L_4:
        /*001c*/ 	.word	index@(_Z6squarePi)
        /*0020*/ 	.word	0x00000000
.L_5:


//--------------------- .nv.compat                --------------------------
	.section	.nv.compat,"",@"SHT_CUDA_COMPAT_INFO"
	.align	4
        /*0000*/ 	.byte	0x02, 0x09, 0x00, 0x00, 0x02, 0x02, 0x01, 0x00, 0x02, 0x05, 0x05, 0x00, 0x03, 0x07, 0x01, 0x01
        /*0010*/ 	.byte	0x02, 0x03, 0x00, 0x00, 0x02, 0x06, 0x01, 0x00, 0x04, 0x0b, 0x08, 0x00, 0x09, 0x00, 0x00, 0x00
        /*0020*/ 	.byte	0x00, 0x00, 0x00, 0x00


//--------------------- .nv.info._Z6squarePi      --------------------------
	.section	.nv.info._Z6squarePi,"",@"SHT_CUDA_INFO"
	.sectionflags	@""
	.align	4


	//----- nvinfo : EIATTR_CUDA_API_VERSION
	.align		4
        /*0000*/ 	.byte	0x04, 0x37
        /*0002*/ 	.short	(.L_7 - .L_6)
.L_6:
        /*0004*/ 	.word	0x00000082


	//----- nvinfo : EIATTR_KPARAM_INFO
	.align		4
.L_7:
        /*0008*/ 	.byte	0x04, 0x17
        /*000a*/ 	.short	(.L_9 - .L_8)
.L_8:
        /*000c*/ 	.word	0x00000000
        /*0010*/ 	.short	0x0000
        /*0012*/ 	.short	0x0000
        /*0014*/ 	.byte	0x00, 0xf5, 0x21, 0x00


	//----- nvinfo : EIATTR_SPARSE_MMA_MASK
	.align		4
.L_9:
        /*0018*/ 	.byte	0x03, 0x50
        /*001a*/ 	.short	0x0000


	//----- nvinfo : EIATTR_MAXREG_COUNT
	.align		4
        /*001c*/ 	.byte	0x03, 0x1b
        /*001e*/ 	.short	0x00ff


	//----- nvinfo : EIATTR_MERCURY_ISA_VERSION
	.align		4
        /*0020*/ 	.byte	0x03, 0x5f
        /*0022*/ 	.short	0x0101


	//----- nvinfo : EIATTR_VRC_CTA_INIT_COUNT
	.align		4
        /*0024*/ 	.byte	0x02, 0x4a
	.zero		1
	.zero		1


	//----- nvinfo : EIATTR_EXIT_INSTR_OFFSETS
	.align		4
        /*0028*/ 	.byte	0x04, 0x1c
        /*002a*/ 	.short	(.L_11 - .L_10)


	//   ....[0]....
.L_10:
        /*002c*/ 	.word	0x00000080


	//----- nvinfo : EIATTR_CBANK_PARAM_SIZE
	.align		4
.L_11:
        /*0030*/ 	.byte	0x03, 0x19
        /*0032*/ 	.short	0x0008


	//----- nvinfo : EIATTR_PARAM_CBANK
	.align		4
        /*0034*/ 	.byte	0x04, 0x0a
        /*0036*/ 	.short	(.L_13 - .L_12)
	.align		4
.L_12:
        /*0038*/ 	.word	index@(.nv.constant0._Z6squarePi)
        /*003c*/ 	.short	0x0380
        /*003e*/ 	.short	0x0008


	//----- nvinfo : EIATTR_SW_WAR
	.align		4
.L_13:
        /*0040*/ 	.byte	0x04, 0x36
        /*0042*/ 	.short	(.L_15 - .L_14)
.L_14:
        /*0044*/ 	.word	0x00000008
.L_15:


//--------------------- .nv.callgraph             --------------------------
	.section	.nv.callgraph,"",@"SHT_CUDA_CALLGRAPH"
	.align	4
	.sectionentsize	8
	.align		4
        /*0000*/ 	.word	0x00000000
	.align		4
        /*0004*/ 	.word	0xffffffff
	.align		4
        /*0008*/ 	.word	0x00000000
	.align		4
        /*000c*/ 	.word	0xfffffffe
	.align		4
        /*0010*/ 	.word	0x00000000
	.align		4
        /*0014*/ 	.word	0xfffffffd
	.align		4
        /*0018*/ 	.word	0x00000000
	.align		4
        /*001c*/ 	.word	0xfffffffc


//--------------------- .text._Z6squarePi         --------------------------
	.section	.text._Z6squarePi,"ax",@progbits
	.align	128
        .global         _Z6squarePi
        .type           _Z6squarePi,@function
        .size           _Z6squarePi,(.L_x_1 - _Z6squarePi)
        .other          _Z6squarePi,@"STO_CUDA_ENTRY STV_DEFAULT"
_Z6squarePi:
.text._Z6squarePi:
[----:B------:R-:W-:Y:S01]  /*0000*/  LDC R1, c[0x0][0x37c] ;  /* 0x0000df00ff017b82 */ /* 0x000fe20000000800 */
[----:B------:R-:W0:Y:S07]  /*0010*/  S2R R5, SR_TID.X ;  /* 0x0000000000057919 */ /* 0x000e2e0000002100 */
[----:B------:R-:W0:Y:S01]  /*0020*/  LDC.64 R2, c[0x0][0x380] ;  /* 0x0000e000ff027b82 */ /* 0x000e220000000a00 */
[----:B------:R-:W1:Y:S01]  /*0030*/  LDCU.64 UR4, c[0x0][0x358] ;  /* 0x00006b00ff0477ac */ /* 0x000e620008000a00 */
[----:B0-----:R-:W-:-:S05]  /*0040*/  IMAD.WIDE.U32 R2, R5, 0x4, R2 ;  /* 0x0000000405027825 */ /* 0x001fca00078e0002 */
[----:B-1----:R-:W2:Y:S02]  /*0050*/  LDG.E R0, desc[UR4][R2.64] ;  /* 0x0000000402007981 */ /* 0x002ea4000c1e1900 */
[----:B--2---:R-:W-:-:S05]  /*0060*/  IMAD R5, R0, R0, RZ ;  /* 0x0000000000057224 */ /* 0x004fca00078e02ff */
[----:B------:R-:W-:Y:S01]  /*0070*/  STG.E desc[UR4][R2.64], R5 ;  /* 0x0000000502007986 */ /* 0x000fe2000c101904 */
[----:B------:R-:W-:Y:S05]  /*0080*/  EXIT ;  /* 0x000000000000794d */ /* 0x000fea0003800000 */
.L_x_0:
[----:B------:R-:W-:-:S00]  /*0090*/  BRA `(.L_x_0) ;  /* 0xfffffffc00fc7947 */ /* 0x000fc0000383ffff */
[----:B------:R-:W-:-:S00]  /*00a0*/  NOP ;  /* 0x0000000000007918 */ /* 0x000fc00000000000 */
        /* <DEDUP_REMOVED lines=13> */
.L_x_1:


//--------------------- .nv.shared.reserved.0     --------------------------
	.section	.nv.shared.reserved.0,"aw",@nobits
	.weak		__nv_reservedSMEM_offset_0_alias
	.size		__nv_reservedSMEM_offset_0_alias, 0, 64
	.other		__nv_reservedSMEM_offset_0_alias,@"STO_CUDA_RESERVED_SHARED STV_DEFAULT"
__nv_reservedSMEM_offset_0_alias:
	.zero		0
	.zero		64


//--------------------- .nv.constant0._Z6squarePi --------------------------
	.section	.nv.constant0._Z6squarePi,"a",@progbits
	.sectionflags	@""
	.align	4
.nv.constant0._Z6squarePi:
	.zero		904


//--------------------- SYMBOLS --------------------------

	.type		.nv.reservedSmem.offset0,@object
	.size		.nv.reservedSmem.offset0,0x4
